//
// Generated by NVIDIA NVVM Compiler
//
// Compiler Build ID: CL-36424714
// Cuda compilation tools, release 13.0, V13.0.88
// Based on NVVM 20.0.0
//

.version 9.0
.target sm_100
.address_size 64

	// .globl	_Z9pathBig_kPiS_S_S_ii
.extern .func  (.param .b32 func_retval0) vprintf
(
	.param .b64 vprintf_param_0,
	.param .b64 vprintf_param_1
)
;
// _ZZ10mergeBig_kPiS_S_S_S_iiE6biaisA has been demoted
// _ZZ10mergeBig_kPiS_S_S_S_iiE6biaisB has been demoted
.global .align 1 .b8 $str[74] = {116, 104, 114, 101, 97, 100, 73, 100, 120, 58, 32, 37, 100, 32, 62, 62, 62, 62, 62, 32, 98, 108, 111, 99, 107, 73, 100, 120, 46, 120, 32, 61, 32, 37, 100, 32, 124, 32, 65, 105, 110, 100, 101, 120, 91, 37, 100, 93, 32, 61, 32, 37, 100, 32, 124, 32, 66, 105, 110, 100, 101, 120, 91, 37, 100, 93, 32, 61, 32, 37, 100, 32, 10};
.extern .shared .align 16 .b8 A_shared[];
.extern .shared .align 16 .b8 B_shared[];
.global .align 1 .b8 $str$1[62] = {98, 108, 111, 99, 107, 73, 100, 120, 46, 120, 32, 61, 32, 37, 100, 32, 116, 104, 114, 101, 97, 100, 73, 100, 120, 46, 120, 32, 61, 32, 37, 100, 32, 105, 100, 120, 32, 61, 32, 37, 100, 32, 109, 32, 61, 32, 37, 100, 32, 98, 105, 97, 105, 115, 65, 32, 61, 32, 37, 100, 10};

.visible .entry _Z9pathBig_kPiS_S_S_ii(
	.param .u64 .ptr .align 1 _Z9pathBig_kPiS_S_S_ii_param_0,
	.param .u64 .ptr .align 1 _Z9pathBig_kPiS_S_S_ii_param_1,
	.param .u64 .ptr .align 1 _Z9pathBig_kPiS_S_S_ii_param_2,
	.param .u64 .ptr .align 1 _Z9pathBig_kPiS_S_S_ii_param_3,
	.param .u32 _Z9pathBig_kPiS_S_S_ii_param_4,
	.param .u32 _Z9pathBig_kPiS_S_S_ii_param_5
)
{
	.local .align 8 .b8 	__local_depot0[24];
	.reg .b64 	%SP;
	.reg .b64 	%SPL;
	.reg .pred 	%p<16>;
	.reg .b32 	%r<34>;
	.reg .b64 	%rd<22>;

	mov.u64 	%SPL, __local_depot0;
	cvta.local.u64 	%SP, %SPL;
	ld.param.u64 	%rd7, [_Z9pathBig_kPiS_S_S_ii_param_0];
	ld.param.u64 	%rd4, [_Z9pathBig_kPiS_S_S_ii_param_1];
	ld.param.u64 	%rd5, [_Z9pathBig_kPiS_S_S_ii_param_2];
	ld.param.u64 	%rd6, [_Z9pathBig_kPiS_S_S_ii_param_3];
	ld.param.u32 	%r13, [_Z9pathBig_kPiS_S_S_ii_param_4];
	ld.param.u32 	%r14, [_Z9pathBig_kPiS_S_S_ii_param_5];
	cvta.to.global.u64 	%rd1, %rd7;
	mov.u32 	%r15, %tid.x;
	mov.u32 	%r1, %ctaid.x;
	mov.u32 	%r16, %ntid.x;
	mad.lo.s32 	%r2, %r1, %r16, %r15;
	add.s32 	%r17, %r14, %r13;
	setp.ge.s32 	%p1, %r2, %r17;
	and.b32  	%r18, %r2, 511;
	setp.ne.s32 	%p2, %r18, 0;
	or.pred  	%p3, %p2, %p1;
	@%p3 bra 	$L__BB0_8;
	setp.gt.s32 	%p4, %r2, %r13;
	sub.s32 	%r19, %r2, %r13;
	selp.b32 	%r31, %r19, 0, %p4;
	min.s32 	%r33, %r2, %r13;
	cvta.to.global.u64 	%rd2, %rd4;
	mov.u32 	%r32, %r31;
$L__BB0_2:
	sub.s32 	%r20, %r33, %r31;
	shr.u32 	%r21, %r20, 31;
	add.s32 	%r22, %r20, %r21;
	shr.s32 	%r23, %r22, 1;
	add.s32 	%r8, %r23, %r32;
	sub.s32 	%r9, %r33, %r23;
	setp.lt.s32 	%p5, %r9, 0;
	setp.gt.s32 	%p6, %r8, %r14;
	or.pred  	%p7, %p5, %p6;
	@%p7 bra 	$L__BB0_10;
	setp.eq.s32 	%p8, %r9, %r13;
	setp.eq.s32 	%p9, %r8, 0;
	or.pred  	%p10, %p8, %p9;
	mul.wide.s32 	%rd8, %r8, 4;
	add.s64 	%rd3, %rd2, %rd8;
	@%p10 bra 	$L__BB0_5;
	mul.wide.u32 	%rd9, %r9, 4;
	add.s64 	%rd10, %rd1, %rd9;
	ld.global.u32 	%r25, [%rd10];
	ld.global.u32 	%r26, [%rd3+-4];
	setp.le.s32 	%p11, %r25, %r26;
	@%p11 bra 	$L__BB0_10;
$L__BB0_5:
	setp.eq.s32 	%p12, %r8, %r14;
	setp.eq.s32 	%p13, %r9, 0;
	or.pred  	%p14, %p12, %p13;
	@%p14 bra 	$L__BB0_7;
	add.s32 	%r33, %r9, -1;
	mul.wide.u32 	%rd11, %r33, 4;
	add.s64 	%rd12, %rd1, %rd11;
	ld.global.u32 	%r27, [%rd12];
	ld.global.u32 	%r28, [%rd3];
	setp.gt.s32 	%p15, %r27, %r28;
	@%p15 bra 	$L__BB0_9;
$L__BB0_7:
	add.u64 	%rd13, %SP, 0;
	add.u64 	%rd14, %SPL, 0;
	cvta.to.global.u64 	%rd15, %rd5;
	mul.wide.u32 	%rd16, %r1, 4;
	add.s64 	%rd17, %rd15, %rd16;
	st.global.u32 	[%rd17], %r8;
	cvta.to.global.u64 	%rd18, %rd6;
	add.s64 	%rd19, %rd18, %rd16;
	st.global.u32 	[%rd19], %r9;
	st.local.v2.u32 	[%rd14], {%r2, %r1};
	st.local.v2.u32 	[%rd14+8], {%r1, %r8};
	st.local.v2.u32 	[%rd14+16], {%r1, %r9};
	mov.u64 	%rd20, $str;
	cvta.global.u64 	%rd21, %rd20;
	{ // callseq 0, 0
	.param .b64 param0;
	st.param.b64 	[param0], %rd21;
	.param .b64 param1;
	st.param.b64 	[param1], %rd13;
	.param .b32 retval0;
	call.uni (retval0), 
	vprintf, 
	(
	param0, 
	param1
	);
	ld.param.b32 	%r29, [retval0];
	} // callseq 0
$L__BB0_8:
	ret;
$L__BB0_9:
	add.s32 	%r32, %r8, 1;
	bra.uni 	$L__BB0_2;
$L__BB0_10:
	add.s32 	%r31, %r9, 1;
	bra.uni 	$L__BB0_2;

}
	// .globl	_Z10mergeBig_kPiS_S_S_S_ii
.visible .entry _Z10mergeBig_kPiS_S_S_S_ii(
	.param .u64 .ptr .align 1 _Z10mergeBig_kPiS_S_S_S_ii_param_0,
	.param .u64 .ptr .align 1 _Z10mergeBig_kPiS_S_S_S_ii_param_1,
	.param .u64 .ptr .align 1 _Z10mergeBig_kPiS_S_S_S_ii_param_2,
	.param .u64 .ptr .align 1 _Z10mergeBig_kPiS_S_S_S_ii_param_3,
	.param .u64 .ptr .align 1 _Z10mergeBig_kPiS_S_S_S_ii_param_4,
	.param .u32 _Z10mergeBig_kPiS_S_S_S_ii_param_5,
	.param .u32 _Z10mergeBig_kPiS_S_S_S_ii_param_6
)
{
	.local .align 8 .b8 	__local_depot1[24];
	.reg .b64 	%SP;
	.reg .b64 	%SPL;
	.reg .pred 	%p<23>;
	.reg .b32 	%r<107>;
	.reg .b64 	%rd<29>;
	// demoted variable
	.shared .align 4 .u32 _ZZ10mergeBig_kPiS_S_S_S_iiE6biaisA;
	// demoted variable
	.shared .align 4 .u32 _ZZ10mergeBig_kPiS_S_S_S_iiE6biaisB;
	mov.u64 	%SPL, __local_depot1;
	cvta.local.u64 	%SP, %SPL;
	ld.param.u64 	%rd6, [_Z10mergeBig_kPiS_S_S_S_ii_param_0];
	ld.param.u64 	%rd7, [_Z10mergeBig_kPiS_S_S_S_ii_param_1];
	ld.param.u64 	%rd8, [_Z10mergeBig_kPiS_S_S_S_ii_param_2];
	ld.param.u64 	%rd9, [_Z10mergeBig_kPiS_S_S_S_ii_param_3];
	ld.param.u64 	%rd10, [_Z10mergeBig_kPiS_S_S_S_ii_param_4];
	ld.param.u32 	%r96, [_Z10mergeBig_kPiS_S_S_S_ii_param_5];
	ld.param.u32 	%r98, [_Z10mergeBig_kPiS_S_S_S_ii_param_6];
	cvta.to.global.u64 	%rd1, %rd8;
	cvta.to.global.u64 	%rd2, %rd10;
	cvta.to.global.u64 	%rd3, %rd9;
	mov.u32 	%r1, %ctaid.x;
	setp.eq.s32 	%p1, %r1, 3;
	@%p1 bra 	$L__BB1_3;
	setp.ne.s32 	%p2, %r1, 0;
	@%p2 bra 	$L__BB1_4;
	ld.global.u32 	%r96, [%rd3];
	ld.global.u32 	%r98, [%rd2];
	mov.b32 	%r95, 0;
	mov.u32 	%r97, %r95;
	bra.uni 	$L__BB1_5;
$L__BB1_3:
	ld.global.u32 	%r95, [%rd3+8];
	ld.global.u32 	%r97, [%rd2+8];
	bra.uni 	$L__BB1_5;
$L__BB1_4:
	add.s32 	%r51, %r1, -1;
	mul.wide.u32 	%rd11, %r51, 4;
	add.s64 	%rd12, %rd3, %rd11;
	ld.global.u32 	%r95, [%rd12];
	mul.wide.u32 	%rd13, %r1, 4;
	add.s64 	%rd14, %rd3, %rd13;
	ld.global.u32 	%r96, [%rd14];
	add.s64 	%rd15, %rd2, %rd11;
	ld.global.u32 	%r97, [%rd15];
	add.s64 	%rd16, %rd2, %rd13;
	ld.global.u32 	%r98, [%rd16];
$L__BB1_5:
	mov.u32 	%r14, %ntid.x;
	not.b32 	%r53, %r95;
	add.s32 	%r54, %r14, %r53;
	add.s32 	%r55, %r54, %r96;
	sub.s32 	%r56, %r55, %r97;
	add.s32 	%r57, %r56, %r98;
	div.u32 	%r58, %r57, %r14;
	mov.b32 	%r99, 0;
	st.shared.u32 	[_ZZ10mergeBig_kPiS_S_S_S_iiE6biaisA], %r99;
	st.shared.u32 	[_ZZ10mergeBig_kPiS_S_S_S_iiE6biaisB], %r99;
	mov.u32 	%r15, %tid.x;
	shl.b32 	%r59, %r15, 2;
	mov.u32 	%r60, A_shared;
	add.s32 	%r16, %r60, %r59;
	add.s32 	%r17, %r97, %r15;
	max.s32 	%r18, %r58, 1;
	cvta.to.global.u64 	%rd4, %rd6;
	cvta.to.global.u64 	%rd5, %rd7;
	add.u64 	%rd25, %SP, 0;
	mov.u64 	%rd27, $str$1;
$L__BB1_6:
	bar.sync 	0;
	ld.shared.u32 	%r61, [_ZZ10mergeBig_kPiS_S_S_S_iiE6biaisA];
	add.s32 	%r62, %r95, %r15;
	add.s32 	%r20, %r62, %r61;
	setp.ge.u32 	%p3, %r20, %r96;
	@%p3 bra 	$L__BB1_8;
	mul.wide.u32 	%rd17, %r20, 4;
	add.s64 	%rd18, %rd4, %rd17;
	ld.global.u32 	%r63, [%rd18];
	st.shared.u32 	[%r16], %r63;
$L__BB1_8:
	ld.shared.u32 	%r64, [_ZZ10mergeBig_kPiS_S_S_S_iiE6biaisB];
	add.s32 	%r21, %r17, %r64;
	setp.ge.u32 	%p4, %r21, %r98;
	@%p4 bra 	$L__BB1_10;
	mul.wide.u32 	%rd19, %r21, 4;
	add.s64 	%rd20, %rd5, %rd19;
	ld.global.u32 	%r65, [%rd20];
	shl.b32 	%r66, %r15, 2;
	mov.u32 	%r67, B_shared;
	add.s32 	%r68, %r67, %r66;
	st.shared.u32 	[%r68], %r65;
$L__BB1_10:
	bar.sync 	0;
	ld.shared.u32 	%r22, [_ZZ10mergeBig_kPiS_S_S_S_iiE6biaisA];
	add.s32 	%r69, %r95, %r22;
	sub.s32 	%r70, %r96, %r69;
	ld.shared.u32 	%r71, [_ZZ10mergeBig_kPiS_S_S_S_iiE6biaisB];
	add.s32 	%r72, %r97, %r71;
	sub.s32 	%r73, %r98, %r72;
	max.s32 	%r74, %r70, 0;
	setp.gt.s32 	%p5, %r70, %r14;
	selp.b32 	%r23, %r14, %r74, %p5;
	max.s32 	%r75, %r73, 0;
	setp.gt.s32 	%p6, %r73, %r14;
	selp.b32 	%r24, %r14, %r75, %p6;
	add.s32 	%r76, %r24, %r23;
	setp.ge.u32 	%p7, %r15, %r76;
	@%p7 bra 	$L__BB1_25;
	max.u32 	%r77, %r15, %r23;
	sub.s32 	%r100, %r77, %r23;
	min.u32 	%r102, %r15, %r23;
	mov.u32 	%r101, %r100;
$L__BB1_12:
	sub.s32 	%r78, %r102, %r100;
	abs.s32 	%r79, %r78;
	shr.u32 	%r80, %r79, 1;
	add.s32 	%r30, %r80, %r101;
	sub.s32 	%r31, %r102, %r80;
	setp.lt.s32 	%p8, %r31, 0;
	setp.gt.s32 	%p9, %r30, %r24;
	or.pred  	%p10, %p8, %p9;
	@%p10 bra 	$L__BB1_28;
	setp.eq.s32 	%p11, %r31, %r23;
	setp.eq.s32 	%p12, %r30, 0;
	or.pred  	%p13, %p11, %p12;
	shl.b32 	%r82, %r31, 2;
	mov.u32 	%r83, A_shared;
	add.s32 	%r32, %r83, %r82;
	shl.b32 	%r84, %r30, 2;
	mov.u32 	%r85, B_shared;
	add.s32 	%r33, %r85, %r84;
	@%p13 bra 	$L__BB1_15;
	ld.shared.u32 	%r86, [%r32];
	ld.shared.u32 	%r87, [%r33+-4];
	setp.le.s32 	%p14, %r86, %r87;
	@%p14 bra 	$L__BB1_28;
$L__BB1_15:
	setp.eq.s32 	%p15, %r30, %r24;
	setp.eq.s32 	%p16, %r31, 0;
	or.pred  	%p17, %p15, %p16;
	@%p17 bra 	$L__BB1_17;
	ld.shared.u32 	%r88, [%r32+-4];
	ld.shared.u32 	%r89, [%r33];
	setp.gt.s32 	%p18, %r88, %r89;
	@%p18 bra 	$L__BB1_27;
$L__BB1_17:
	add.s32 	%r90, %r17, %r95;
	mad.lo.s32 	%r34, %r99, %r14, %r90;
	setp.lt.s32 	%p19, %r31, %r23;
	@%p19 bra 	$L__BB1_20;
	ld.shared.u32 	%r104, [%r33];
$L__BB1_19:
	mul.wide.s32 	%rd21, %r34, 4;
	add.s64 	%rd22, %rd1, %rd21;
	st.global.u32 	[%rd22], %r104;
	atom.shared.add.u32 	%r91, [_ZZ10mergeBig_kPiS_S_S_S_iiE6biaisB], 1;
	mov.u32 	%r106, %r104;
	bra.uni 	$L__BB1_24;
$L__BB1_20:
	setp.ne.s32 	%p20, %r30, %r24;
	@%p20 bra 	$L__BB1_22;
	ld.shared.u32 	%r106, [%r32];
	bra.uni 	$L__BB1_23;
$L__BB1_22:
	ld.shared.u32 	%r106, [%r32];
	ld.shared.u32 	%r104, [%r33];
	setp.gt.s32 	%p21, %r106, %r104;
	@%p21 bra 	$L__BB1_19;
$L__BB1_23:
	mul.wide.s32 	%rd23, %r34, 4;
	add.s64 	%rd24, %rd1, %rd23;
	st.global.u32 	[%rd24], %r106;
	atom.shared.add.u32 	%r92, [_ZZ10mergeBig_kPiS_S_S_S_iiE6biaisA], 1;
	ld.shared.u32 	%r22, [_ZZ10mergeBig_kPiS_S_S_S_iiE6biaisA];
$L__BB1_24:
	cvta.to.local.u64 	%rd26, %rd25;
	st.local.v2.u32 	[%rd26], {%r1, %r15};
	st.local.v2.u32 	[%rd26+8], {%r34, %r106};
	st.local.u32 	[%rd26+16], %r22;
	cvta.global.u64 	%rd28, %rd27;
	{ // callseq 1, 0
	.param .b64 param0;
	st.param.b64 	[param0], %rd28;
	.param .b64 param1;
	st.param.b64 	[param1], %rd25;
	.param .b32 retval0;
	call.uni (retval0), 
	vprintf, 
	(
	param0, 
	param1
	);
	ld.param.b32 	%r93, [retval0];
	} // callseq 1
$L__BB1_25:
	add.s32 	%r99, %r99, 1;
	setp.ne.s32 	%p22, %r99, %r18;
	@%p22 bra 	$L__BB1_6;
	ret;
$L__BB1_27:
	add.s32 	%r102, %r31, -1;
	add.s32 	%r101, %r30, 1;
	bra.uni 	$L__BB1_12;
$L__BB1_28:
	add.s32 	%r100, %r31, 1;
	bra.uni 	$L__BB1_12;

}


// ===== COMPILED SASS (sm_100) =====

	.target	sm_100

	.elftype	@"ET_EXEC"


//--------------------- .note.nv.tkinfo           --------------------------
	.section	.note.nv.tkinfo,"",@"SHT_NOTE"
	.sectionflags	@"SHF_NOTE_NV_TKINFO"
	.tkinfo
        /*0018*/ 	.word	0x00000002
        /*0030*/ 	.string	""
        /*0030*/ 	.string	"ptxas"
        /*0030*/ 	.string	"Cuda compilation tools, release 13.0, V13.0.88"
        /*0030*/ 	.string	"Build cuda_13.0.r13.0/compiler.36424714_0"
        /*0030*/ 	.string	"-arch sm_100 -m 64 "



//--------------------- .note.nv.cuinfo           --------------------------
	.section	.note.nv.cuinfo,"",@"SHT_NOTE"
	.sectionflags	@"SHF_NOTE_NV_CUINFO"
        /*0018*/ 	.short	0x0002
        /*001a*/ 	.short	0x0064
        /*001c*/ 	.short	0x0082
	.zero		2


//--------------------- .nv.info                  --------------------------
	.section	.nv.info,"",@"SHT_CUDA_INFO"
	.align	4


	//----- nvinfo : EIATTR_REGCOUNT
	.align		4
        /*0000*/ 	.byte	0x04, 0x2f
        /*0002*/ 	.short	(.L_3 - .L_2)
	.align		4
.L_2:
        /*0004*/ 	.word	index@(_Z9pathBig_kPiS_S_S_ii)
        /*0008*/ 	.word	0x00000018


	//----- nvinfo : EIATTR_FRAME_SIZE
	.align		4
.L_3:
        /*000c*/ 	.byte	0x04, 0x11
        /*000e*/ 	.short	(.L_5 - .L_4)
	.align		4
.L_4:
        /*0010*/ 	.word	index@(_Z9pathBig_kPiS_S_S_ii)
        /*0014*/ 	.word	0x00000018


	//----- nvinfo : EIATTR_REGCOUNT
	.align		4
.L_5:
        /*0018*/ 	.byte	0x04, 0x2f
        /*001a*/ 	.short	(.L_7 - .L_6)
	.align		4
.L_6:
        /*001c*/ 	.word	index@(_Z10mergeBig_kPiS_S_S_S_ii)
        /*0020*/ 	.word	0x00000020


	//----- nvinfo : EIATTR_FRAME_SIZE
	.align		4
.L_7:
        /*0024*/ 	.byte	0x04, 0x11
        /*0026*/ 	.short	(.L_9 - .L_8)
	.align		4
.L_8:
        /*0028*/ 	.word	index@(_Z10mergeBig_kPiS_S_S_S_ii)
        /*002c*/ 	.word	0x00000018


	//----- nvinfo : EIATTR_MIN_STACK_SIZE
	.align		4
.L_9:
        /*0030*/ 	.byte	0x04, 0x12
        /*0032*/ 	.short	(.L_11 - .L_10)
	.align		4
.L_10:
        /*0034*/ 	.word	index@(_Z10mergeBig_kPiS_S_S_S_ii)
        /*0038*/ 	.word	0x00000018


	//----- nvinfo : EIATTR_MIN_STACK_SIZE
	.align		4
.L_11:
        /*003c*/ 	.byte	0x04, 0x12
        /*003e*/ 	.short	(.L_13 - .L_12)
	.align		4
.L_12:
        /*0040*/ 	.word	index@(_Z9pathBig_kPiS_S_S_ii)
        /*0044*/ 	.word	0x00000018
.L_13:


//--------------------- .nv.compat                --------------------------
	.section	.nv.compat,"",@"SHT_CUDA_COMPAT_INFO"
	.align	4
        /*0000*/ 	.byte	0x02, 0x09, 0x00, 0x00, 0x02, 0x02, 0x01, 0x00, 0x02, 0x05, 0x05, 0x00, 0x03, 0x07, 0x01, 0x01
        /*0010*/ 	.byte	0x02, 0x03, 0x00, 0x00, 0x02, 0x06, 0x01, 0x00, 0x04, 0x0b, 0x08, 0x00, 0x09, 0x00, 0x00, 0x00
        /*0020*/ 	.byte	0x00, 0x00, 0x00, 0x00


//--------------------- .nv.info._Z10mergeBig_kPiS_S_S_S_ii --------------------------
	.section	.nv.info._Z10mergeBig_kPiS_S_S_S_ii,"",@"SHT_CUDA_INFO"
	.sectionflags	@""
	.align	4


	//----- nvinfo : EIATTR_CUDA_API_VERSION
	.align		4
        /*0000*/ 	.byte	0x04, 0x37
        /*0002*/ 	.short	(.L_15 - .L_14)
.L_14:
        /*0004*/ 	.word	0x00000082


	//----- nvinfo : EIATTR_KPARAM_INFO
	.align		4
.L_15:
        /*0008*/ 	.byte	0x04, 0x17
        /*000a*/ 	.short	(.L_17 - .L_16)
.L_16:
        /*000c*/ 	.word	0x00000000
        /*0010*/ 	.short	0x0006
        /*0012*/ 	.short	0x002c
        /*0014*/ 	.byte	0x00, 0xf0, 0x11, 0x00


	//----- nvinfo : EIATTR_KPARAM_INFO
	.align		4
.L_17:
        /*0018*/ 	.byte	0x04, 0x17
        /*001a*/ 	.short	(.L_19 - .L_18)
.L_18:
        /*001c*/ 	.word	0x00000000
        /*0020*/ 	.short	0x0005
        /*0022*/ 	.short	0x0028
        /*0024*/ 	.byte	0x00, 0xf0, 0x11, 0x00


	//----- nvinfo : EIATTR_KPARAM_INFO
	.align		4
.L_19:
        /*0028*/ 	.byte	0x04, 0x17
        /*002a*/ 	.short	(.L_21 - .L_20)
.L_20:
        /*002c*/ 	.word	0x00000000
        /*0030*/ 	.short	0x0004
        /*0032*/ 	.short	0x0020
        /*0034*/ 	.byte	0x00, 0xf5, 0x21, 0x00


	//----- nvinfo : EIATTR_KPARAM_INFO
	.align		4
.L_21:
        /*0038*/ 	.byte	0x04, 0x17
        /*003a*/ 	.short	(.L_23 - .L_22)
.L_22:
        /*003c*/ 	.word	0x00000000
        /*0040*/ 	.short	0x0003
        /*0042*/ 	.short	0x0018
        /*0044*/ 	.byte	0x00, 0xf5, 0x21, 0x00


	//----- nvinfo : EIATTR_KPARAM_INFO
	.align		4
.L_23:
        /*0048*/ 	.byte	0x04, 0x17
        /*004a*/ 	.short	(.L_25 - .L_24)
.L_24:
        /*004c*/ 	.word	0x00000000
        /*0050*/ 	.short	0x0002
        /*0052*/ 	.short	0x0010
        /*0054*/ 	.byte	0x00, 0xf5, 0x21, 0x00


	//----- nvinfo : EIATTR_KPARAM_INFO
	.align		4
.L_25:
        /*0058*/ 	.byte	0x04, 0x17
        /*005a*/ 	.short	(.L_27 - .L_26)
.L_26:
        /*005c*/ 	.word	0x00000000
        /*0060*/ 	.short	0x0001
        /*0062*/ 	.short	0x0008
        /*0064*/ 	.byte	0x00, 0xf5, 0x21, 0x00


	//----- nvinfo : EIATTR_KPARAM_INFO
	.align		4
.L_27:
        /*0068*/ 	.byte	0x04, 0x17
        /*006a*/ 	.short	(.L_29 - .L_28)
.L_28:
        /*006c*/ 	.word	0x00000000
        /*0070*/ 	.short	0x0000
        /*0072*/ 	.short	0x0000
        /*0074*/ 	.byte	0x00, 0xf5, 0x21, 0x00


	//----- nvinfo : EIATTR_SPARSE_MMA_MASK
	.align		4
.L_29:
        /*0078*/ 	.byte	0x03, 0x50
        /*007a*/ 	.short	0x0000


	//----- nvinfo : EIATTR_MAXREG_COUNT
	.align		4
        /*007c*/ 	.byte	0x03, 0x1b
        /*007e*/ 	.short	0x00ff


	//----- nvinfo : EIATTR_NUM_BARRIERS
	.align		4
        /*0080*/ 	.byte	0x02, 0x4c
        /*0082*/ 	.byte	0x01
	.zero		1


	//----- nvinfo : EIATTR_EXTERNS
	.align		4
        /*0084*/ 	.byte	0x04, 0x0f
        /*0086*/ 	.short	(.L_31 - .L_30)


	//   ....[0]....
	.align		4
.L_30:
        /*0088*/ 	.word	index@(vprintf)


	//----- nvinfo : EIATTR_MERCURY_ISA_VERSION
	.align		4
.L_31:
        /*008c*/ 	.byte	0x03, 0x5f
        /*008e*/ 	.short	0x0101


	//----- nvinfo : EIATTR_VRC_CTA_INIT_COUNT
	.align		4
        /*0090*/ 	.byte	0x02, 0x4a
	.zero		1
	.zero		1


	//----- nvinfo : EIATTR_SYSCALL_OFFSETS
	.align		4
        /*0094*/ 	.byte	0x04, 0x46
        /*0096*/ 	.short	(.L_33 - .L_32)


	//   ....[0]....
.L_32:
        /*0098*/ 	.word	0x00000c40


	//----- nvinfo : EIATTR_EXIT_INSTR_OFFSETS
	.align		4
.L_33:
        /*009c*/ 	.byte	0x04, 0x1c
        /*009e*/ 	.short	(.L_35 - .L_34)


	//   ....[0]....
.L_34:
        /*00a0*/ 	.word	0x00000c90


	//----- nvinfo : EIATTR_CRS_STACK_SIZE
	.align		4
.L_35:
        /*00a4*/ 	.byte	0x04, 0x1e
        /*00a6*/ 	.short	(.L_37 - .L_36)
.L_36:
        /*00a8*/ 	.word	0x00000000


	//----- nvinfo : EIATTR_CBANK_PARAM_SIZE
	.align		4
.L_37:
        /*00ac*/ 	.byte	0x03, 0x19
        /*00ae*/ 	.short	0x0030


	//----- nvinfo : EIATTR_PARAM_CBANK
	.align		4
        /*00b0*/ 	.byte	0x04, 0x0a
        /*00b2*/ 	.short	(.L_39 - .L_38)
	.align		4
.L_38:
        /*00b4*/ 	.word	index@(.nv.constant0._Z10mergeBig_kPiS_S_S_S_ii)
        /*00b8*/ 	.short	0x0380
        /*00ba*/ 	.short	0x0030


	//----- nvinfo : EIATTR_SW_WAR
	.align		4
.L_39:
        /*00bc*/ 	.byte	0x04, 0x36
        /*00be*/ 	.short	(.L_41 - .L_40)
.L_40:
        /*00c0*/ 	.word	0x00000008
.L_41:


//--------------------- .nv.info._Z9pathBig_kPiS_S_S_ii --------------------------
	.section	.nv.info._Z9pathBig_kPiS_S_S_ii,"",@"SHT_CUDA_INFO"
	.sectionflags	@""
	.align	4


	//----- nvinfo : EIATTR_CUDA_API_VERSION
	.align		4
        /*0000*/ 	.byte	0x04, 0x37
        /*0002*/ 	.short	(.L_43 - .L_42)
.L_42:
        /*0004*/ 	.word	0x00000082


	//----- nvinfo : EIATTR_KPARAM_INFO
	.align		4
.L_43:
        /*0008*/ 	.byte	0x04, 0x17
        /*000a*/ 	.short	(.L_45 - .L_44)
.L_44:
        /*000c*/ 	.word	0x00000000
        /*0010*/ 	.short	0x0005
        /*0012*/ 	.short	0x0024
        /*0014*/ 	.byte	0x00, 0xf0, 0x11, 0x00


	//----- nvinfo : EIATTR_KPARAM_INFO
	.align		4
.L_45:
        /*0018*/ 	.byte	0x04, 0x17
        /*001a*/ 	.short	(.L_47 - .L_46)
.L_46:
        /*001c*/ 	.word	0x00000000
        /*0020*/ 	.short	0x0004
        /*0022*/ 	.short	0x0020
        /*0024*/ 	.byte	0x00, 0xf0, 0x11, 0x00


	//----- nvinfo : EIATTR_KPARAM_INFO
	.align		4
.L_47:
        /*0028*/ 	.byte	0x04, 0x17
        /*002a*/ 	.short	(.L_49 - .L_48)
.L_48:
        /*002c*/ 	.word	0x00000000
        /*0030*/ 	.short	0x0003
        /*0032*/ 	.short	0x0018
        /*0034*/ 	.byte	0x00, 0xf5, 0x21, 0x00


	//----- nvinfo : EIATTR_KPARAM_INFO
	.align		4
.L_49:
        /*0038*/ 	.byte	0x04, 0x17
        /*003a*/ 	.short	(.L_51 - .L_50)
.L_50:
        /*003c*/ 	.word	0x00000000
        /*0040*/ 	.short	0x0002
        /*0042*/ 	.short	0x0010
        /*0044*/ 	.byte	0x00, 0xf5, 0x21, 0x00


	//----- nvinfo : EIATTR_KPARAM_INFO
	.align		4
.L_51:
        /*0048*/ 	.byte	0x04, 0x17
        /*004a*/ 	.short	(.L_53 - .L_52)
.L_52:
        /*004c*/ 	.word	0x00000000
        /*0050*/ 	.short	0x0001
        /*0052*/ 	.short	0x0008
        /*0054*/ 	.byte	0x00, 0xf5, 0x21, 0x00


	//----- nvinfo : EIATTR_KPARAM_INFO
	.align		4
.L_53:
        /*0058*/ 	.byte	0x04, 0x17
        /*005a*/ 	.short	(.L_55 - .L_54)
.L_54:
        /*005c*/ 	.word	0x00000000
        /*0060*/ 	.short	0x0000
        /*0062*/ 	.short	0x0000
        /*0064*/ 	.byte	0x00, 0xf5, 0x21, 0x00


	//----- nvinfo : EIATTR_SPARSE_MMA_MASK
	.align		4
.L_55:
        /*0068*/ 	.byte	0x03, 0x50
        /*006a*/ 	.short	0x0000


	//----- nvinfo : EIATTR_MAXREG_COUNT
	.align		4
        /*006c*/ 	.byte	0x03, 0x1b
        /*006e*/ 	.short	0x00ff


	//----- nvinfo : EIATTR_EXTERNS
	.align		4
        /*0070*/ 	.byte	0x04, 0x0f
        /*0072*/ 	.short	(.L_57 - .L_56)


	//   ....[0]....
	.align		4
.L_56:
        /*0074*/ 	.word	index@(vprintf)


	//----- nvinfo : EIATTR_MERCURY_ISA_VERSION
	.align		4
.L_57:
        /*0078*/ 	.byte	0x03, 0x5f
        /*007a*/ 	.short	0x0101


	//----- nvinfo : EIATTR_VRC_CTA_INIT_COUNT
	.align		4
        /*007c*/ 	.byte	0x02, 0x4a
	.zero		1
	.zero		1


	//----- nvinfo : EIATTR_SYSCALL_OFFSETS
	.align		4
        /*0080*/ 	.byte	0x04, 0x46
        /*0082*/ 	.short	(.L_59 - .L_58)


	//   ....[0]....
.L_58:
        /*0084*/ 	.word	0x00000500


	//----- nvinfo : EIATTR_EXIT_INSTR_OFFSETS
	.align		4
.L_59:
        /*0088*/ 	.byte	0x04, 0x1c
        /*008a*/ 	.short	(.L_61 - .L_60)


	//   ....[0]....
.L_60:
        /*008c*/ 	.word	0x000000e0


	//   ....[1]....
        /*0090*/ 	.word	0x00000510


	//----- nvinfo : EIATTR_CRS_STACK_SIZE
	.align		4
.L_61:
        /*0094*/ 	.byte	0x04, 0x1e
        /*0096*/ 	.short	(.L_63 - .L_62)
.L_62:
        /*0098*/ 	.word	0x00000000


	//----- nvinfo : EIATTR_CBANK_PARAM_SIZE
	.align		4
.L_63:
        /*009c*/ 	.byte	0x03, 0x19
        /*009e*/ 	.short	0x0028


	//----- nvinfo : EIATTR_PARAM_CBANK
	.align		4
        /*00a0*/ 	.byte	0x04, 0x0a
        /*00a2*/ 	.short	(.L_65 - .L_64)
	.align		4
.L_64:
        /*00a4*/ 	.word	index@(.nv.constant0._Z9pathBig_kPiS_S_S_ii)
        /*00a8*/ 	.short	0x0380
        /*00aa*/ 	.short	0x0028


	//----- nvinfo : EIATTR_SW_WAR
	.align		4
.L_65:
        /*00ac*/ 	.byte	0x04, 0x36
        /*00ae*/ 	.short	(.L_67 - .L_66)
.L_66:
        /*00b0*/ 	.word	0x00000008
.L_67:


//--------------------- .nv.callgraph             --------------------------
	.section	.nv.callgraph,"",@"SHT_CUDA_CALLGRAPH"
	.align	4
	.sectionentsize	8
	.align		4
        /*0000*/ 	.word	0x00000000
	.align		4
        /*0004*/ 	.word	0xffffffff
	.align		4
        /*0008*/ 	.word	index@(_Z10mergeBig_kPiS_S_S_S_ii)
	.align		4
        /*000c*/ 	.word	index@(vprintf)
	.align		4
        /*0010*/ 	.word	index@(_Z9pathBig_kPiS_S_S_ii)
	.align		4
        /*0014*/ 	.word	index@(vprintf)
	.align		4
        /*0018*/ 	.word	0x00000000
	.align		4
        /*001c*/ 	.word	0xfffffffe
	.align		4
        /*0020*/ 	.word	0x00000000
	.align		4
        /*0024*/ 	.word	0xfffffffd
	.align		4
        /*0028*/ 	.word	0x00000000
	.align		4
        /*002c*/ 	.word	0xfffffffc


//--------------------- .nv.constant4             --------------------------
	.section	.nv.constant4,"a",@progbits
	.align	8
	.align		8
.nv.constant4:
        /*0000*/ 	.dword	vprintf
	.align		8
        /*0008*/ 	.dword	$str
	.align		8
        /*0010*/ 	.dword	$str$1


//--------------------- .text._Z10mergeBig_kPiS_S_S_S_ii --------------------------
	.section	.text._Z10mergeBig_kPiS_S_S_S_ii,"ax",@progbits
	.align	128
        .global         _Z10mergeBig_kPiS_S_S_S_ii
        .type           _Z10mergeBig_kPiS_S_S_S_ii,@function
        .size           _Z10mergeBig_kPiS_S_S_S_ii,(.L_x_29 - _Z10mergeBig_kPiS_S_S_S_ii)
        .other          _Z10mergeBig_kPiS_S_S_S_ii,@"STO_CUDA_ENTRY STV_DEFAULT"
_Z10mergeBig_kPiS_S_S_S_ii:
.text._Z10mergeBig_kPiS_S_S_S_ii:
[----:B------:R-:W0:Y:S01]  /*0000*/  LDC R1, c[0x0][0x37c] ;  /* 0x0000df00ff017b82 */ /* 0x000e220000000800 */
[----:B------:R-:W1:Y:S01]  /*0010*/  S2R R16, SR_CTAID.X ;  /* 0x0000000000107919 */ /* 0x000e620000002500 */
[----:B------:R-:W2:Y:S01]  /*0020*/  LDCU UR4, c[0x0][0x2f8] ;  /* 0x00005f00ff0477ac */ /* 0x000ea20008000800 */
[----:B0-----:R-:W-:Y:S01]  /*0030*/  VIADD R1, R1, 0xffffffe8 ;  /* 0xffffffe801017836 */ /* 0x001fe20000000000 */
[----:B------:R-:W0:Y:S01]  /*0040*/  LDCU.64 UR6, c[0x0][0x3a8] ;  /* 0x00007500ff0677ac */ /* 0x000e220008000a00 */
[----:B------:R-:W3:Y:S01]  /*0050*/  LDCU UR5, c[0x0][0x2fc] ;  /* 0x00005f80ff0577ac */ /* 0x000ee20008000800 */
[----:B------:R-:W4:Y:S02]  /*0060*/  LDCU.64 UR36, c[0x0][0x358] ;  /* 0x00006b00ff2477ac */ /* 0x000f240008000a00 */
[----:B--2---:R-:W-:Y:S01]  /*0070*/  IADD3 R2, P1, PT, R1, UR4, RZ ;  /* 0x0000000401027c10 */ /* 0x004fe2000ff3e0ff */
[----:B0-----:R-:W-:Y:S02]  /*0080*/  IMAD.U32 R28, RZ, RZ, UR6 ;  /* 0x00000006ff1c7e24 */ /* 0x001fe4000f8e00ff */
[----:B------:R-:W-:-:S02]  /*0090*/  IMAD.U32 R29, RZ, RZ, UR7 ;  /* 0x00000007ff1d7e24 */ /* 0x000fc4000f8e00ff */
[----:B---3--:R-:W-:Y:S01]  /*00a0*/  IMAD.X R18, RZ, RZ, UR5, P1 ;  /* 0x00000005ff127e24 */ /* 0x008fe200088e06ff */
[----:B-1----:R-:W-:-:S13]  /*00b0*/  ISETP.NE.AND P0, PT, R16, 0x3, PT ;  /* 0x000000031000780c */ /* 0x002fda0003f05270 */
[----:B----4-:R-:W-:Y:S05]  /*00c0*/  @!P0 BRA `(.L_x_0) ;  /* 0x00000000004c8947 */ /* 0x010fea0003800000 */
[----:B------:R-:W-:-:S13]  /*00d0*/  ISETP.NE.AND P0, PT, R16, RZ, PT ;  /* 0x000000ff1000720c */ /* 0x000fda0003f05270 */
[----:B------:R-:W0:Y:S08]  /*00e0*/  @!P0 LDC.64 R4, c[0x0][0x398] ;  /* 0x0000e600ff048b82 */ /* 0x000e300000000a00 */
[----:B------:R-:W1:Y:S08]  /*00f0*/  @!P0 LDC.64 R6, c[0x0][0x3a0] ;  /* 0x0000e800ff068b82 */ /* 0x000e700000000a00 */
[----:B------:R-:W2:Y:S01]  /*0100*/  @P0 LDC.64 R10, c[0x0][0x398] ;  /* 0x0000e600ff0a0b82 */ /* 0x000ea20000000a00 */
[----:B0-----:R3:W5:Y:S07]  /*0110*/  @!P0 LDG.E R28, desc[UR36][R4.64] ;  /* 0x00000024041c8981 */ /* 0x00176e000c1e1900 */
[----:B------:R-:W0:Y:S01]  /*0120*/  @P0 LDC.64 R14, c[0x0][0x3a0] ;  /* 0x0000e800ff0e0b82 */ /* 0x000e220000000a00 */
[----:B-1----:R3:W5:Y:S01]  /*0130*/  @!P0 LDG.E R29, desc[UR36][R6.64] ;  /* 0x00000024061d8981 */ /* 0x002762000c1e1900 */
[----:B------:R-:W-:-:S02]  /*0140*/  @P0 VIADD R13, R16, 0xffffffff ;  /* 0xffffffff100d0836 */ /* 0x000fc40000000000 */
[----:B------:R-:W-:Y:S02]  /*0150*/  @!P0 IMAD.MOV.U32 R19, RZ, RZ, RZ ;  /* 0x000000ffff138224 */ /* 0x000fe400078e00ff */
[----:B------:R-:W-:Y:S02]  /*0160*/  @!P0 IMAD.MOV.U32 R22, RZ, RZ, RZ ;  /* 0x000000ffff168224 */ /* 0x000fe400078e00ff */
[----:B--2---:R-:W-:-:S04]  /*0170*/  @P0 IMAD.WIDE.U32 R8, R13, 0x4, R10 ;  /* 0x000000040d080825 */ /* 0x004fc800078e000a */
[----:B------:R-:W-:Y:S01]  /*0180*/  @P0 IMAD.WIDE.U32 R10, R16, 0x4, R10 ;  /* 0x00000004100a0825 */ /* 0x000fe200078e000a */
[----:B------:R3:W5:Y:S03]  /*0190*/  @P0 LDG.E R19, desc[UR36][R8.64] ;  /* 0x0000002408130981 */ /* 0x000766000c1e1900 */
[----:B0-----:R-:W-:-:S04]  /*01a0*/  @P0 IMAD.WIDE.U32 R12, R13, 0x4, R14 ;  /* 0x000000040d0c0825 */ /* 0x001fc800078e000e */
[----:B------:R-:W-:Y:S01]  /*01b0*/  @P0 IMAD.WIDE.U32 R14, R16, 0x4, R14 ;  /* 0x00000004100e0825 */ /* 0x000fe200078e000e */
[----:B------:R3:W5:Y:S04]  /*01c0*/  @P0 LDG.E R22, desc[UR36][R12.64] ;  /* 0x000000240c160981 */ /* 0x000768000c1e1900 */
[----:B------:R3:W5:Y:S04]  /*01d0*/  @P0 LDG.E R28, desc[UR36][R10.64] ;  /* 0x000000240a1c0981 */ /* 0x000768000c1e1900 */
[----:B------:R3:W5:Y:S01]  /*01e0*/  @P0 LDG.E R29, desc[UR36][R14.64] ;  /* 0x000000240e1d0981 */ /* 0x000762000c1e1900 */
[----:B------:R-:W-:Y:S05]  /*01f0*/  BRA `(.L_x_1) ;  /* 0x0000000000107947 */ /* 0x000fea0003800000 */
.L_x_0:
[----:B------:R-:W0:Y:S08]  /*0200*/  LDC.64 R4, c[0x0][0x398] ;  /* 0x0000e600ff047b82 */ /* 0x000e300000000a00 */
[----:B------:R-:W1:Y:S01]  /*0210*/  LDC.64 R22, c[0x0][0x3a0] ;  /* 0x0000e800ff167b82 */ /* 0x000e620000000a00 */
[----:B0-----:R0:W5:Y:S04]  /*0220*/  LDG.E R19, desc[UR36][R4.64+0x8] ;  /* 0x0000082404137981 */ /* 0x001168000c1e1900 */
[----:B-1----:R0:W5:Y:S02]  /*0230*/  LDG.E R22, desc[UR36][R22.64+0x8] ;  /* 0x0000082416167981 */ /* 0x002164000c1e1900 */
.L_x_1:
[----:B0-----:R-:W0:Y:S01]  /*0240*/  LDC R23, c[0x0][0x360] ;  /* 0x0000d800ff177b82 */ /* 0x001e220000000800 */
[----:B-----5:R-:W-:Y:S01]  /*0250*/  LOP3.LUT R0, RZ, R19, RZ, 0x33, !PT ;  /* 0x00000013ff007212 */ /* 0x020fe200078e33ff */
[----:B------:R-:W1:Y:S01]  /*0260*/  S2R R17, SR_TID.X ;  /* 0x0000000000117919 */ /* 0x000e620000002100 */
[----:B------:R-:W-:Y:S01]  /*0270*/  UMOV UR4, 0x400 ;  /* 0x0000040000047882 */ /* 0x000fe20000000000 */
[----:B------:R-:W-:-:S04]  /*0280*/  IMAD.MOV.U32 R24, RZ, RZ, RZ ;  /* 0x000000ffff187224 */ /* 0x000fc800078e00ff */
[----:B------:R-:W2:Y:S01]  /*0290*/  S2UR UR5, SR_CgaCtaId ;  /* 0x00000000000579c3 */ /* 0x000ea20000008800 */
[----:B0-----:R-:W0:Y:S01]  /*02a0*/  I2F.U32.RP R3, R23 ;  /* 0x0000001700037306 */ /* 0x001e220000209000 */
[----:B------:R-:W-:Y:S02]  /*02b0*/  IADD3 R0, PT, PT, R28, R23, R0 ;  /* 0x000000171c007210 */ /* 0x000fe40007ffe000 */
[----:B------:R-:W-:Y:S02]  /*02c0*/  ISETP.NE.U32.AND P2, PT, R23, RZ, PT ;  /* 0x000000ff1700720c */ /* 0x000fe40003f45070 */
[--C-:B------:R-:W-:Y:S01]  /*02d0*/  IADD3 R0, PT, PT, R29, R0, -R22.reuse ;  /* 0x000000001d007210 */ /* 0x100fe20007ffe816 */
[----:B--2---:R-:W-:Y:S02]  /*02e0*/  ULEA UR6, UR5, UR4, 0x18 ;  /* 0x0000000405067291 */ /* 0x004fe4000f8ec0ff */
[----:B------:R-:W-:Y:S01]  /*02f0*/  UIADD3 UR4, UPT, UPT, UR4, 0x10, URZ ;  /* 0x0000001004047890 */ /* 0x000fe2000fffe0ff */
[----:B-1----:R-:W-:-:S03]  /*0300*/  IMAD.IADD R26, R17, 0x1, R22 ;  /* 0x00000001111a7824 */ /* 0x002fc600078e0216 */
[----:B------:R-:W-:Y:S01]  /*0310*/  ULEA UR4, UR5, UR4, 0x18 ;  /* 0x0000000405047291 */ /* 0x000fe2000f8ec0ff */
[----:B0-----:R-:W3:Y:S02]  /*0320*/  MUFU.RCP R3, R3 ;  /* 0x0000000300037308 */ /* 0x001ee40000001000 */
[----:B------:R-:W-:Y:S03]  /*0330*/  STS.64 [UR6], RZ ;  /* 0x000000ffff007988 */ /* 0x000fe60008000a06 */
[----:B------:R-:W-:Y:S01]  /*0340*/  LEA R25, R17, UR4, 0x2 ;  /* 0x0000000411197c11 */ /* 0x000fe2000f8e10ff */
[----:B---3--:R-:W-:-:S04]  /*0350*/  VIADD R4, R3, 0xffffffe ;  /* 0x0ffffffe03047836 */ /* 0x008fc80000000000 */
[----:B------:R0:W1:Y:S02]  /*0360*/  F2I.FTZ.U32.TRUNC.NTZ R5, R4 ;  /* 0x0000000400057305 */ /* 0x000064000021f000 */
[----:B0-----:R-:W-:Y:S02]  /*0370*/  IMAD.MOV.U32 R4, RZ, RZ, RZ ;  /* 0x000000ffff047224 */ /* 0x001fe400078e00ff */
[----:B-1----:R-:W-:-:S04]  /*0380*/  IMAD.MOV R6, RZ, RZ, -R5 ;  /* 0x000000ffff067224 */ /* 0x002fc800078e0a05 */
[----:B------:R-:W-:-:S04]  /*0390*/  IMAD R7, R6, R23, RZ ;  /* 0x0000001706077224 */ /* 0x000fc800078e02ff */
[----:B------:R-:W-:-:S06]  /*03a0*/  IMAD.HI.U32 R5, R5, R7, R4 ;  /* 0x0000000705057227 */ /* 0x000fcc00078e0004 */
[----:B------:R-:W-:-:S05]  /*03b0*/  IMAD.HI.U32 R5, R5, R0, RZ ;  /* 0x0000000005057227 */ /* 0x000fca00078e00ff */
[----:B------:R-:W-:-:S05]  /*03c0*/  IADD3 R3, PT, PT, -R5, RZ, RZ ;  /* 0x000000ff05037210 */ /* 0x000fca0007ffe1ff */
[----:B------:R-:W-:-:S05]  /*03d0*/  IMAD R0, R23, R3, R0 ;  /* 0x0000000317007224 */ /* 0x000fca00078e0200 */
[----:B------:R-:W-:-:S13]  /*03e0*/  ISETP.GE.U32.AND P0, PT, R0, R23, PT ;  /* 0x000000170000720c */ /* 0x000fda0003f06070 */
[----:B------:R-:W-:Y:S02]  /*03f0*/  @P0 IMAD.IADD R0, R0, 0x1, -R23 ;  /* 0x0000000100000824 */ /* 0x000fe400078e0a17 */
[----:B------:R-:W-:-:S03]  /*0400*/  @P0 VIADD R5, R5, 0x1 ;  /* 0x0000000105050836 */ /* 0x000fc60000000000 */
[----:B------:R-:W-:-:S13]  /*0410*/  ISETP.GE.U32.AND P1, PT, R0, R23, PT ;  /* 0x000000170000720c */ /* 0x000fda0003f26070 */
[----:B------:R-:W-:Y:S01]  /*0420*/  @P1 VIADD R5, R5, 0x1 ;  /* 0x0000000105051836 */ /* 0x000fe20000000000 */
[----:B------:R-:W-:-:S04]  /*0430*/  @!P2 LOP3.LUT R5, RZ, R23, RZ, 0x33, !PT ;  /* 0x00000017ff05a212 */ /* 0x000fc800078e33ff */
[----:B------:R-:W-:-:S07]  /*0440*/  VIMNMX R27, PT, PT, R5, 0x1, !PT ;  /* 0x00000001051b7848 */ /* 0x000fce0007fe0100 */
.L_x_17:
[----:B------:R-:W-:Y:S05]  /*0450*/  YIELD ;  /* 0x0000000000007946 */ /* 0x000fea0003800000 */
[----:B------:R-:W-:Y:S05]  /*0460*/  WARPSYNC.ALL ;  /* 0x0000000000007948 */ /* 0x000fea0003800000 */
[----:B------:R-:W0:Y:S01]  /*0470*/  S2R R8, SR_CgaCtaId ;  /* 0x0000000000087919 */ /* 0x000e220000008800 */
[----:B------:R-:W-:Y:S01]  /*0480*/  MOV R3, 0x400 ;  /* 0x0000040000037802 */ /* 0x000fe20000000f00 */
[----:B------:R-:W-:Y:S03]  /*0490*/  BAR.SYNC.DEFER_BLOCKING 0x0 ;  /* 0x0000000000007b1d */ /* 0x000fe60000010000 */
[----:B0-----:R-:W-:-:S05]  /*04a0*/  LEA R0, R8, R3, 0x18 ;  /* 0x0000000308007211 */ /* 0x001fca00078ec0ff */
[----:B------:R-:W0:Y:S02]  /*04b0*/  LDS R4, [R0] ;  /* 0x0000000000047984 */ /* 0x000e240000000800 */
[----:B0-----:R-:W-:-:S04]  /*04c0*/  IADD3 R7, PT, PT, R4, R19, R17 ;  /* 0x0000001304077210 */ /* 0x001fc80007ffe011 */
[----:B------:R-:W-:-:S13]  /*04d0*/  ISETP.GE.U32.AND P0, PT, R7, R28, PT ;  /* 0x0000001c0700720c */ /* 0x000fda0003f06070 */
[----:B------:R-:W0:Y:S02]  /*04e0*/  @!P0 LDC.64 R4, c[0x0][0x380] ;  /* 0x0000e000ff048b82 */ /* 0x000e240000000a00 */
[----:B0-----:R-:W-:-:S06]  /*04f0*/  @!P0 IMAD.WIDE.U32 R4, R7, 0x4, R4 ;  /* 0x0000000407048825 */ /* 0x001fcc00078e0004 */
[----:B------:R-:W2:Y:S04]  /*0500*/  @!P0 LDG.E R4, desc[UR36][R4.64] ;  /* 0x0000002404048981 */ /* 0x000ea8000c1e1900 */
[----:B--2---:R-:W-:Y:S04]  /*0510*/  @!P0 STS [R25], R4 ;  /* 0x0000000419008388 */ /* 0x004fe80000000800 */
[----:B------:R-:W0:Y:S02]  /*0520*/  LDS R7, [R0+0x4] ;  /* 0x0000040000077984 */ /* 0x000e240000000800 */
[----:B0-----:R-:W-:-:S05]  /*0530*/  IMAD.IADD R9, R26, 0x1, R7 ;  /* 0x000000011a097824 */ /* 0x001fca00078e0207 */
[----:B------:R-:W-:-:S13]  /*0540*/  ISETP.GE.U32.AND P0, PT, R9, R29, PT ;  /* 0x0000001d0900720c */ /* 0x000fda0003f06070 */
[----:B------:R-:W0:Y:S02]  /*0550*/  @!P0 LDC.64 R6, c[0x0][0x388] ;  /* 0x0000e200ff068b82 */ /* 0x000e240000000a00 */
[----:B0-----:R-:W-:-:S06]  /*0560*/  @!P0 IMAD.WIDE.U32 R6, R9, 0x4, R6 ;  /* 0x0000000409068825 */ /* 0x001fcc00078e0006 */
[----:B------:R-:W2:Y:S01]  /*0570*/  @!P0 LDG.E R6, desc[UR36][R6.64] ;  /* 0x0000002406068981 */ /* 0x000ea2000c1e1900 */
[----:B------:R-:W-:Y:S01]  /*0580*/  @!P0 VIADD R3, R3, 0x10 ;  /* 0x0000001003038836 */ /* 0x000fe20000000000 */
[----:B------:R-:W-:Y:S04]  /*0590*/  BSSY.RECONVERGENT B6, `(.L_x_2) ;  /* 0x000006c000067945 */ /* 0x000fe80003800200 */
[----:B------:R-:W-:-:S04]  /*05a0*/  @!P0 LEA R8, R8, R3, 0x18 ;  /* 0x0000000308088211 */ /* 0x000fc800078ec0ff */
[----:B------:R-:W-:-:S05]  /*05b0*/  @!P0 LEA R25, R17, R8, 0x2 ;  /* 0x0000000811198211 */ /* 0x000fca00078e10ff */
[----:B--2---:R-:W-:Y:S01]  /*05c0*/  @!P0 STS [R25], R6 ;  /* 0x0000000619008388 */ /* 0x004fe20000000800 */
[----:B------:R-:W-:Y:S06]  /*05d0*/  BAR.SYNC.DEFER_BLOCKING 0x0 ;  /* 0x0000000000007b1d */ /* 0x000fec0000010000 */
[----:B------:R-:W0:Y:S02]  /*05e0*/  LDS.64 R4, [R0] ;  /* 0x0000000000047984 */ /* 0x000e240000000a00 */
[----:B0-----:R-:W-:Y:S02]  /*05f0*/  IADD3 R8, PT, PT, R28, -R19, -R4 ;  /* 0x800000131c087210 */ /* 0x001fe40007ffe804 */
[----:B------:R-:W-:-:S02]  /*0600*/  IADD3 R10, PT, PT, R29, -R22, -R5 ;  /* 0x800000161d0a7210 */ /* 0x000fc40007ffe805 */
[-C--:B------:R-:W-:Y:S02]  /*0610*/  ISETP.GT.AND P0, PT, R8, R23.reuse, PT ;  /* 0x000000170800720c */ /* 0x080fe40003f04270 */
[----:B------:R-:W-:Y:S02]  /*0620*/  ISETP.GT.AND P1, PT, R10, R23, PT ;  /* 0x000000170a00720c */ /* 0x000fe40003f24270 */
[----:B------:R-:W-:Y:S02]  /*0630*/  VIMNMX R8, PT, PT, RZ, R8, !PT ;  /* 0x00000008ff087248 */ /* 0x000fe40007fe0100 */
[----:B------:R-:W-:Y:S02]  /*0640*/  VIMNMX R10, PT, PT, RZ, R10, !PT ;  /* 0x0000000aff0a7248 */ /* 0x000fe40007fe0100 */
[C---:B------:R-:W-:Y:S02]  /*0650*/  SEL R8, R23.reuse, R8, P0 ;  /* 0x0000000817087207 */ /* 0x040fe40000000000 */
[----:B------:R-:W-:-:S05]  /*0660*/  SEL R5, R23, R10, P1 ;  /* 0x0000000a17057207 */ /* 0x000fca0000800000 */
[----:B------:R-:W-:-:S05]  /*0670*/  IMAD.IADD R6, R8, 0x1, R5 ;  /* 0x0000000108067824 */ /* 0x000fca00078e0205 */
[----:B------:R-:W-:-:S13]  /*0680*/  ISETP.GE.U32.AND P0, PT, R17, R6, PT ;  /* 0x000000061100720c */ /* 0x000fda0003f06070 */
[----:B------:R-:W-:Y:S05]  /*0690*/  @P0 BRA `(.L_x_3) ;  /* 0x00000004006c0947 */ /* 0x000fea0003800000 */
[CC--:B------:R-:W-:Y:S01]  /*06a0*/  VIMNMX.U32 R7, PT, PT, R8.reuse, R17.reuse, !PT ;  /* 0x0000001108077248 */ /* 0x0c0fe20007fe0000 */
[----:B------:R-:W-:Y:S01]  /*06b0*/  BSSY.RECONVERGENT B0, `(.L_x_4) ;  /* 0x000002b000007945 */ /* 0x000fe20003800200 */
[----:B------:R-:W-:Y:S01]  /*06c0*/  IMAD.MOV.U32 R0, RZ, RZ, R4 ;  /* 0x000000ffff007224 */ /* 0x000fe200078e0004 */
[----:B------:R-:W-:Y:S02]  /*06d0*/  VIMNMX.U32 R10, PT, PT, R8, R17, PT ;  /* 0x00000011080a7248 */ /* 0x000fe40003fe0000 */
[----:B------:R-:W-:-:S04]  /*06e0*/  IMAD.IADD R7, R7, 0x1, -R8 ;  /* 0x0000000107077824 */ /* 0x000fc800078e0a08 */
[----:B------:R-:W-:-:S07]  /*06f0*/  IMAD.MOV.U32 R11, RZ, RZ, R7 ;  /* 0x000000ffff0b7224 */ /* 0x000fce00078e0007 */
.L_x_11:
[----:B------:R-:W-:Y:S01]  /*0700*/  BSSY.RECONVERGENT B1, `(.L_x_5) ;  /* 0x000001c000017945 */ /* 0x000fe20003800200 */
.L_x_9:
[----:B------:R-:W-:Y:S01]  /*0710*/  IMAD.IADD R3, R10, 0x1, -R7 ;  /* 0x000000010a037824 */ /* 0x000fe200078e0a07 */
[----:B------:R-:W-:Y:S04]  /*0720*/  BSSY.RELIABLE B2, `(.L_x_6) ;  /* 0x0000017000027945 */ /* 0x000fe80003800100 */
[----:B------:R-:W-:-:S04]  /*0730*/  IABS R13, R3 ;  /* 0x00000003000d7213 */ /* 0x000fc80000000000 */
[----:B------:R-:W-:-:S05]  /*0740*/  SHF.R.U32.HI R13, RZ, 0x1, R13 ;  /* 0x00000001ff0d7819 */ /* 0x000fca000001160d */
[--C-:B------:R-:W-:Y:S02]  /*0750*/  IMAD.IADD R4, R11, 0x1, R13.reuse ;  /* 0x000000010b047824 */ /* 0x100fe400078e020d */
[----:B------:R-:W-:-:S03]  /*0760*/  IMAD.IADD R13, R10, 0x1, -R13 ;  /* 0x000000010a0d7824 */ /* 0x000fc600078e0a0d */
[----:B------:R-:W-:-:S04]  /*0770*/  ISETP.GT.AND P0, PT, R4, R5, PT ;  /* 0x000000050400720c */ /* 0x000fc80003f04270 */
[----:B------:R-:W-:-:S13]  /*0780*/  ISETP.LT.OR P0, PT, R13, RZ, P0 ;  /* 0x000000ff0d00720c */ /* 0x000fda0000701670 */
[----:B------:R-:W-:Y:S05]  /*0790*/  @P0 BRA `(.L_x_7) ;  /* 0x00000000003c0947 */ /* 0x000fea0003800000 */
[----:B------:R-:W0:Y:S01]  /*07a0*/  S2R R3, SR_CgaCtaId ;  /* 0x0000000000037919 */ /* 0x000e220000008800 */
[----:B------:R-:W-:Y:S02]  /*07b0*/  ISETP.NE.AND P0, PT, R4, RZ, PT ;  /* 0x000000ff0400720c */ /* 0x000fe40003f05270 */
[----:B------:R-:W-:Y:S02]  /*07c0*/  MOV R6, 0x400 ;  /* 0x0000040000067802 */ /* 0x000fe40000000f00 */
[----:B------:R-:W-:Y:S02]  /*07d0*/  ISETP.EQ.OR P0, PT, R13, R8, !P0 ;  /* 0x000000080d00720c */ /* 0x000fe40004702670 */
[----:B------:R-:W-:-:S11]  /*07e0*/  IADD3 R12, PT, PT, R6, 0x10, RZ ;  /* 0x00000010060c7810 */ /* 0x000fd60007ffe0ff */
[----:B------:R-:W-:Y:S05]  /*07f0*/  @P0 BREAK.RELIABLE B2 ;  /* 0x0000000000020942 */ /* 0x000fea0003800100 */
[----:B0-----:R-:W-:-:S05]  /*0800*/  LEA R12, R3, R12, 0x18 ;  /* 0x0000000c030c7211 */ /* 0x001fca00078ec0ff */
[--C-:B------:R-:W-:Y:S02]  /*0810*/  IMAD R9, R13, 0x4, R12.reuse ;  /* 0x000000040d097824 */ /* 0x100fe400078e020c */
[----:B------:R-:W-:Y:S01]  /*0820*/  IMAD R12, R4, 0x4, R12 ;  /* 0x00000004040c7824 */ /* 0x000fe200078e020c */
[----:B------:R-:W-:Y:S06]  /*0830*/  @P0 BRA `(.L_x_8) ;  /* 0x0000000000200947 */ /* 0x000fec0003800000 */
[----:B------:R-:W-:Y:S04]  /*0840*/  LDS R14, [R9] ;  /* 0x00000000090e7984 */ /* 0x000fe80000000800 */
[----:B------:R-:W0:Y:S02]  /*0850*/  LDS R15, [R12+-0x4] ;  /* 0xfffffc000c0f7984 */ /* 0x000e240000000800 */
[----:B0-----:R-:W-:-:S13]  /*0860*/  ISETP.GT.AND P0, PT, R14, R15, PT ;  /* 0x0000000f0e00720c */ /* 0x001fda0003f04270 */
[----:B------:R-:W-:Y:S05]  /*0870*/  @P0 BREAK.RELIABLE B2 ;  /* 0x0000000000020942 */ /* 0x000fea0003800100 */
[----:B------:R-:W-:Y:S05]  /*0880*/  @P0 BRA `(.L_x_8) ;  /* 0x00000000000c0947 */ /* 0x000fea0003800000 */
.L_x_7:
[----:B------:R-:W-:Y:S05]  /*0890*/  BSYNC.RELIABLE B2 ;  /* 0x0000000000027941 */ /* 0x000fea0003800100 */
.L_x_6:
[----:B------:R-:W-:Y:S01]  /*08a0*/  VIADD R7, R13, 0x1 ;  /* 0x000000010d077836 */ /* 0x000fe20000000000 */
[----:B------:R-:W-:Y:S06]  /*08b0*/  BRA `(.L_x_9) ;  /* 0xfffffffc00947947 */ /* 0x000fec000383ffff */
.L_x_8:
[----:B------:R-:W-:Y:S05]  /*08c0*/  BSYNC.RECONVERGENT B1 ;  /* 0x0000000000017941 */ /* 0x000fea0003800200 */
.L_x_5:
[----:B------:R-:W-:-:S04]  /*08d0*/  ISETP.NE.AND P0, PT, R13, RZ, PT ;  /* 0x000000ff0d00720c */ /* 0x000fc80003f05270 */
[----:B------:R-:W-:-:S13]  /*08e0*/  ISETP.EQ.OR P0, PT, R4, R5, !P0 ;  /* 0x000000050400720c */ /* 0x000fda0004702670 */
[----:B------:R-:W-:Y:S05]  /*08f0*/  @P0 BRA `(.L_x_10) ;  /* 0x0000000000180947 */ /* 0x000fea0003800000 */
[----:B------:R-:W-:Y:S04]  /*0900*/  LDS R10, [R9+-0x4] ;  /* 0xfffffc00090a7984 */ /* 0x000fe80000000800 */
[----:B------:R-:W0:Y:S02]  /*0910*/  LDS R11, [R12] ;  /* 0x000000000c0b7984 */ /* 0x000e240000000800 */
[----:B0-----:R-:W-:-:S13]  /*0920*/  ISETP.GT.AND P0, PT, R10, R11, PT ;  /* 0x0000000b0a00720c */ /* 0x001fda0003f04270 */
[----:B------:R-:W-:Y:S02]  /*0930*/  @P0 VIADD R10, R13, 0xffffffff ;  /* 0xffffffff0d0a0836 */ /* 0x000fe40000000000 */
[----:B------:R-:W-:Y:S01]  /*0940*/  @P0 VIADD R11, R4, 0x1 ;  /* 0x00000001040b0836 */ /* 0x000fe20000000000 */
[----:B------:R-:W-:Y:S06]  /*0950*/  @P0 BRA `(.L_x_11) ;  /* 0xfffffffc00680947 */ /* 0x000fec000383ffff */
.L_x_10:
[----:B------:R-:W-:Y:S05]  /*0960*/  BSYNC.RECONVERGENT B0 ;  /* 0x0000000000007941 */ /* 0x000fea0003800200 */
.L_x_4:
[----:B------:R-:W-:Y:S01]  /*0970*/  ISETP.GE.AND P0, PT, R13, R8, PT ;  /* 0x000000080d00720c */ /* 0x000fe20003f06270 */
[----:B------:R-:W-:Y:S01]  /*0980*/  IMAD.IADD R10, R26, 0x1, R19 ;  /* 0x000000011a0a7824 */ /* 0x000fe200078e0213 */
[----:B------:R-:W-:Y:S04]  /*0990*/  BSSY.RECONVERGENT B0, `(.L_x_12) ;  /* 0x000001d000007945 */ /* 0x000fe80003800200 */
[----:B------:R-:W-:Y:S01]  /*09a0*/  BSSY.RELIABLE B1, `(.L_x_13) ;  /* 0x0000014000017945 */ /* 0x000fe20003800100 */
[----:B------:R-:W-:-:S06]  /*09b0*/  IMAD R10, R23, R24, R10 ;  /* 0x00000018170a7224 */ /* 0x000fcc00078e020a */
[----:B------:R0:W1:Y:S01]  /*09c0*/  @P0 LDS R7, [R12] ;  /* 0x000000000c070984 */ /* 0x0000620000000800 */
[----:B------:R-:W-:Y:S05]  /*09d0*/  @P0 BRA `(.L_x_14) ;  /* 0x0000000000400947 */ /* 0x000fea0003800000 */
[----:B------:R-:W-:-:S13]  /*09e0*/  ISETP.NE.AND P0, PT, R4, R5, PT ;  /* 0x000000050400720c */ /* 0x000fda0003f05270 */
[----:B------:R2:W3:Y:S01]  /*09f0*/  @!P0 LDS R11, [R9] ;  /* 0x00000000090b8984 */ /* 0x0004e20000000800 */
[----:B------:R-:W-:Y:S05]  /*0a00*/  @!P0 BREAK.RELIABLE B1 ;  /* 0x0000000000018942 */ /* 0x000fea0003800100 */
[----:B------:R-:W-:Y:S05]  /*0a10*/  @!P0 BRA `(.L_x_15) ;  /* 0x0000000000148947 */ /* 0x000fea0003800000 */
[----:B---3--:R-:W-:Y:S04]  /*0a20*/  LDS R11, [R9] ;  /* 0x00000000090b7984 */ /* 0x008fe80000000800 */
[----:B-1----:R-:W1:Y:S02]  /*0a30*/  LDS R7, [R12] ;  /* 0x000000000c077984 */ /* 0x002e640000000800 */
[----:B-1----:R-:W-:-:S13]  /*0a40*/  ISETP.GT.AND P0, PT, R11, R7, PT ;  /* 0x000000070b00720c */ /* 0x002fda0003f04270 */
[----:B------:R-:W-:Y:S05]  /*0a50*/  @!P0 BREAK.RELIABLE B1 ;  /* 0x0000000000018942 */ /* 0x000fea0003800100 */
[----:B------:R-:W-:Y:S05]  /*0a60*/  @P0 BRA `(.L_x_14) ;  /* 0x00000000001c0947 */ /* 0x000fea0003800000 */
.L_x_15:
[----:B------:R-:W4:Y:S01]  /*0a70*/  LDC.64 R4, c[0x0][0x390] ;  /* 0x0000e400ff047b82 */ /* 0x000f220000000a00 */
[----:B------:R-:W-:-:S05]  /*0a80*/  LEA R3, R3, R6, 0x18 ;  /* 0x0000000603037211 */ /* 0x000fca00078ec0ff */
[----:B------:R0:W-:Y:S04]  /*0a90*/  ATOMS.POPC.INC.32 RZ, [R3+URZ] ;  /* 0x0000000003ff7f8c */ /* 0x0001e8000d8000ff */
[----:B------:R0:W0:Y:S01]  /*0aa0*/  LDS R0, [R3] ;  /* 0x0000000003007984 */ /* 0x0000220000000800 */
[----:B----4-:R-:W-:-:S05]  /*0ab0*/  IMAD.WIDE R4, R10, 0x4, R4 ;  /* 0x000000040a047825 */ /* 0x010fca00078e0204 */
[----:B---3--:R3:W-:Y:S01]  /*0ac0*/  STG.E desc[UR36][R4.64], R11 ;  /* 0x0000000b04007986 */ /* 0x0087e2000c101924 */
[----:B0-----:R-:W-:Y:S05]  /*0ad0*/  BRA `(.L_x_16) ;  /* 0x0000000000207947 */ /* 0x001fea0003800000 */
.L_x_14:
[----:B------:R-:W-:Y:S05]  /*0ae0*/  BSYNC.RELIABLE B1 ;  /* 0x0000000000017941 */ /* 0x000fea0003800100 */
.L_x_13:
[----:B------:R-:W3:Y:S01]  /*0af0*/  LDC.64 R4, c[0x0][0x390] ;  /* 0x0000e400ff047b82 */ /* 0x000ee20000000a00 */
[----:B------:R-:W-:Y:S01]  /*0b00*/  VIADD R6, R6, 0x4 ;  /* 0x0000000406067836 */ /* 0x000fe20000000000 */
[----:B-1----:R-:W-:-:S04]  /*0b10*/  MOV R11, R7 ;  /* 0x00000007000b7202 */ /* 0x002fc80000000f00 */
[----:B------:R-:W-:-:S05]  /*0b20*/  LEA R6, R3, R6, 0x18 ;  /* 0x0000000603067211 */ /* 0x000fca00078ec0ff */
[----:B------:R4:W-:Y:S01]  /*0b30*/  ATOMS.POPC.INC.32 RZ, [R6+URZ] ;  /* 0x0000000006ff7f8c */ /* 0x0009e2000d8000ff */
[----:B---3--:R-:W-:-:S05]  /*0b40*/  IMAD.WIDE R4, R10, 0x4, R4 ;  /* 0x000000040a047825 */ /* 0x008fca00078e0204 */
[----:B------:R4:W-:Y:S02]  /*0b50*/  STG.E desc[UR36][R4.64], R7 ;  /* 0x0000000704007986 */ /* 0x0009e4000c101924 */
.L_x_16:
[----:B------:R-:W-:Y:S05]  /*0b60*/  BSYNC.RECONVERGENT B0 ;  /* 0x0000000000007941 */ /* 0x000fea0003800200 */
.L_x_12:
[----:B------:R-:W5:Y:S01]  /*0b70*/  LDCU UR4, c[0x0][0x2f8] ;  /* 0x00005f00ff0477ac */ /* 0x000f620008000800 */
[----:B------:R-:W-:Y:S01]  /*0b80*/  MOV R8, 0x0 ;  /* 0x0000000000087802 */ /* 0x000fe20000000f00 */
[----:B----4-:R-:W-:Y:S02]  /*0b90*/  IMAD.MOV.U32 R6, RZ, RZ, R2 ;  /* 0x000000ffff067224 */ /* 0x010fe400078e0002 */
[----:B-1----:R-:W-:-:S03]  /*0ba0*/  IMAD.MOV.U32 R7, RZ, RZ, R18 ;  /* 0x000000ffff077224 */ /* 0x002fc600078e0012 */
[----:B--2---:R-:W1:Y:S01]  /*0bb0*/  LDC.64 R8, c[0x4][R8] ;  /* 0x0100000008087b82 */ /* 0x004e620000000a00 */
[----:B-----5:R-:W-:Y:S01]  /*0bc0*/  VIADD R3, R2, -UR4 ;  /* 0x8000000402037c36 */ /* 0x020fe20008000000 */
[----:B------:R-:W3:Y:S04]  /*0bd0*/  LDCU.64 UR4, c[0x4][0x10] ;  /* 0x01000200ff0477ac */ /* 0x000ee80008000a00 */
[----:B------:R2:W-:Y:S04]  /*0be0*/  STL.64 [R3+0x8], R10 ;  /* 0x0000080a03007387 */ /* 0x0005e80000100a00 */
[----:B------:R2:W-:Y:S04]  /*0bf0*/  STL [R3+0x10], R0 ;  /* 0x0000100003007387 */ /* 0x0005e80000100800 */
[----:B------:R2:W-:Y:S01]  /*0c00*/  STL.64 [R3], R16 ;  /* 0x0000001003007387 */ /* 0x0005e20000100a00 */
[----:B---3--:R-:W-:-:S02]  /*0c10*/  IMAD.U32 R4, RZ, RZ, UR4 ;  /* 0x00000004ff047e24 */ /* 0x008fc4000f8e00ff */
[----:B------:R-:W-:-:S07]  /*0c20*/  IMAD.U32 R5, RZ, RZ, UR5 ;  /* 0x00000005ff057e24 */ /* 0x000fce000f8e00ff */
[----:B------:R-:W-:-:S07]  /*0c30*/  LEPC R20, `(.L_x_3) ;  /* 0x000000001014794e */ /* 0x000fce0000000000 */
[----:B012---:R-:W-:Y:S05]  /*0c40*/  CALL.ABS.NOINC R8 ;  /* 0x0000000008007343 */ /* 0x007fea0003c00000 */
.L_x_3:
[----:B------:R-:W-:Y:S05]  /*0c50*/  BSYNC.RECONVERGENT B6 ;  /* 0x0000000000067941 */ /* 0x000fea0003800200 */
.L_x_2:
[----:B------:R-:W-:-:S05]  /*0c60*/  VIADD R24, R24, 0x1 ;  /* 0x0000000118187836 */ /* 0x000fca0000000000 */
[----:B------:R-:W-:-:S13]  /*0c70*/  ISETP.NE.AND P0, PT, R24, R27, PT ;  /* 0x0000001b1800720c */ /* 0x000fda0003f05270 */
[----:B------:R-:W-:Y:S05]  /*0c80*/  @P0 BRA `(.L_x_17) ;  /* 0xfffffff400f00947 */ /* 0x000fea000383ffff */
[----:B------:R-:W-:Y:S05]  /*0c90*/  EXIT ;  /* 0x000000000000794d */ /* 0x000fea0003800000 */
.L_x_18:
[----:B------:R-:W-:-:S00]  /*0ca0*/  BRA `(.L_x_18) ;  /* 0xfffffffc00fc7947 */ /* 0x000fc0000383ffff */
[----:B------:R-:W-:-:S00]  /*0cb0*/  NOP ;  /* 0x0000000000007918 */ /* 0x000fc00000000000 */
        /* <DEDUP_REMOVED lines=12> */
.L_x_29:


//--------------------- .text._Z9pathBig_kPiS_S_S_ii --------------------------
	.section	.text._Z9pathBig_kPiS_S_S_ii,"ax",@progbits
	.align	128
        .global         _Z9pathBig_kPiS_S_S_ii
        .type           _Z9pathBig_kPiS_S_S_ii,@function
        .size           _Z9pathBig_kPiS_S_S_ii,(.L_x_30 - _Z9pathBig_kPiS_S_S_ii)
        .other          _Z9pathBig_kPiS_S_S_ii,@"STO_CUDA_ENTRY STV_DEFAULT"
_Z9pathBig_kPiS_S_S_ii:
.text._Z9pathBig_kPiS_S_S_ii:
[----:B------:R-:W0:Y:S01]  /*0000*/  LDC R1, c[0x0][0x37c] ;  /* 0x0000df00ff017b82 */ /* 0x000e220000000800 */
[----:B------:R-:W1:Y:S01]  /*0010*/  S2R R4, SR_TID.X ;  /* 0x0000000000047919 */ /* 0x000e620000002100 */
[----:B------:R-:W2:Y:S01]  /*0020*/  LDCU UR6, c[0x0][0x2fc] ;  /* 0x00005f80ff0677ac */ /* 0x000ea20008000800 */
[----:B0-----:R-:W-:Y:S01]  /*0030*/  VIADD R1, R1, 0xffffffe8 ;  /* 0xffffffe801017836 */ /* 0x001fe20000000000 */
[----:B------:R-:W1:Y:S01]  /*0040*/  S2R R5, SR_CTAID.X ;  /* 0x0000000000057919 */ /* 0x000e620000002500 */
[----:B------:R-:W1:Y:S01]  /*0050*/  LDCU UR4, c[0x0][0x360] ;  /* 0x00006c00ff0477ac */ /* 0x000e620008000800 */
[----:B------:R-:W0:Y:S01]  /*0060*/  LDCU.64 UR8, c[0x0][0x3a0] ;  /* 0x00007400ff0877ac */ /* 0x000e220008000a00 */
[----:B------:R-:W3:Y:S02]  /*0070*/  LDCU UR5, c[0x0][0x2f8] ;  /* 0x00005f00ff0577ac */ /* 0x000ee40008000800 */
[----:B---3--:R-:W-:Y:S01]  /*0080*/  IADD3 R6, P1, PT, R1, UR5, RZ ;  /* 0x0000000501067c10 */ /* 0x008fe2000ff3e0ff */
[----:B-1----:R-:W-:Y:S01]  /*0090*/  IMAD R4, R5, UR4, R4 ;  /* 0x0000000405047c24 */ /* 0x002fe2000f8e0204 */
[----:B0-----:R-:W-:-:S03]  /*00a0*/  UIADD3 UR4, UPT, UPT, UR9, UR8, URZ ;  /* 0x0000000809047290 */ /* 0x001fc6000fffe0ff */
[----:B--2---:R-:W-:Y:S01]  /*00b0*/  IMAD.X R7, RZ, RZ, UR6, P1 ;  /* 0x00000006ff077e24 */ /* 0x004fe200088e06ff */
[----:B------:R-:W-:-:S04]  /*00c0*/  LOP3.LUT P0, RZ, R4, 0x1ff, RZ, 0xc0, !PT ;  /* 0x000001ff04ff7812 */ /* 0x000fc8000780c0ff */
[----:B------:R-:W-:-:S13]  /*00d0*/  ISETP.GE.OR P0, PT, R4, UR4, P0 ;  /* 0x0000000404007c0c */ /* 0x000fda0008706670 */
[----:B------:R-:W-:Y:S05]  /*00e0*/  @P0 EXIT ;  /* 0x000000000000094d */ /* 0x000fea0003800000 */
[----:B------:R-:W0:Y:S01]  /*00f0*/  LDC R8, c[0x0][0x3a4] ;  /* 0x0000e900ff087b82 */ /* 0x000e220000000800 */
[C---:B------:R-:W-:Y:S01]  /*0100*/  VIADD R0, R4.reuse, -UR8 ;  /* 0x8000000804007c36 */ /* 0x040fe20008000000 */
[C---:B------:R-:W-:Y:S01]  /*0110*/  ISETP.GT.AND P0, PT, R4.reuse, UR8, PT ;  /* 0x0000000804007c0c */ /* 0x040fe2000bf04270 */
[----:B------:R-:W-:Y:S01]  /*0120*/  BSSY.RECONVERGENT B0, `(.L_x_19) ;  /* 0x000002b000007945 */ /* 0x000fe20003800200 */
[----:B------:R-:W-:Y:S01]  /*0130*/  VIMNMX R19, PT, PT, R4, UR8, PT ;  /* 0x0000000804137c48 */ /* 0x000fe2000bfe0100 */
[----:B------:R-:W1:Y:S01]  /*0140*/  LDCU.64 UR4, c[0x0][0x358] ;  /* 0x00006b00ff0477ac */ /* 0x000e620008000a00 */
[----:B------:R-:W-:Y:S02]  /*0150*/  SEL R0, R0, RZ, P0 ;  /* 0x000000ff00007207 */ /* 0x000fe40000000000 */
[----:B------:R-:W2:Y:S01]  /*0160*/  LDC.64 R10, c[0x0][0x380] ;  /* 0x0000e000ff0a7b82 */ /* 0x000ea20000000a00 */
[----:B------:R-:W3:Y:S02]  /*0170*/  LDCU UR6, c[0x0][0x3a0] ;  /* 0x00007400ff0677ac */ /* 0x000ee40008000800 */
[----:B------:R-:W-:-:S05]  /*0180*/  IMAD.MOV.U32 R2, RZ, RZ, R0 ;  /* 0x000000ffff027224 */ /* 0x000fca00078e0000 */
[----:B------:R-:W4:Y:S02]  /*0190*/  LDC.64 R12, c[0x0][0x388] ;  /* 0x0000e200ff0c7b82 */ /* 0x000f240000000a00 */
.L_x_26:
[----:B------:R-:W-:Y:S01]  /*01a0*/  BSSY.RECONVERGENT B1, `(.L_x_20) ;  /* 0x0000018000017945 */ /* 0x000fe20003800200 */
.L_x_24:
[----:B------:R-:W-:Y:S01]  /*01b0*/  IMAD.IADD R3, R19, 0x1, -R0 ;  /* 0x0000000113037824 */ /* 0x000fe200078e0a00 */
[----:B------:R-:W-:Y:S04]  /*01c0*/  BSSY.RELIABLE B6, `(.L_x_21) ;  /* 0x0000013000067945 */ /* 0x000fe80003800100 */
[----:B------:R-:W-:-:S04]  /*01d0*/  LEA.HI R3, R3, R3, RZ, 0x1 ;  /* 0x0000000303037211 */ /* 0x000fc800078f08ff */
[----:B------:R-:W-:-:S05]  /*01e0*/  SHF.R.S32.HI R9, RZ, 0x1, R3 ;  /* 0x00000001ff097819 */ /* 0x000fca0000011403 */
[--C-:B------:R-:W-:Y:S02]  /*01f0*/  IMAD.IADD R3, R2, 0x1, R9.reuse ;  /* 0x0000000102037824 */ /* 0x100fe400078e0209 */
[----:B------:R-:W-:-:S03]  /*0200*/  IMAD.IADD R9, R19, 0x1, -R9 ;  /* 0x0000000113097824 */ /* 0x000fc600078e0a09 */
[----:B0-----:R-:W-:-:S04]  /*0210*/  ISETP.GT.AND P0, PT, R3, R8, PT ;  /* 0x000000080300720c */ /* 0x001fc80003f04270 */
[----:B------:R-:W-:-:S13]  /*0220*/  ISETP.LT.OR P0, PT, R9, RZ, P0 ;  /* 0x000000ff0900720c */ /* 0x000fda0000701670 */
[----:B------:R-:W-:Y:S05]  /*0230*/  @P0 BRA `(.L_x_22) ;  /* 0x00000000002c0947 */ /* 0x000fea0003800000 */
[C---:B------:R-:W-:Y:S01]  /*0240*/  ISETP.NE.AND P0, PT, R3.reuse, RZ, PT ;  /* 0x000000ff0300720c */ /* 0x040fe20003f05270 */
[----:B----4-:R-:W-:-:S03]  /*0250*/  IMAD.WIDE R14, R3, 0x4, R12 ;  /* 0x00000004030e7825 */ /* 0x010fc600078e020c */
[----:B---3--:R-:W-:-:S13]  /*0260*/  ISETP.EQ.OR P0, PT, R9, UR6, !P0 ;  /* 0x0000000609007c0c */ /* 0x008fda000c702670 */
[----:B------:R-:W-:Y:S05]  /*0270*/  @P0 BREAK.RELIABLE B6 ;  /* 0x0000000000060942 */ /* 0x000fea0003800100 */
[----:B------:R-:W-:Y:S05]  /*0280*/  @P0 BRA `(.L_x_23) ;  /* 0x0000000000240947 */ /* 0x000fea0003800000 */
[----:B--2---:R-:W-:Y:S01]  /*0290*/  IMAD.WIDE.U32 R16, R9, 0x4, R10 ;  /* 0x0000000409107825 */ /* 0x004fe200078e000a */
[----:B-1----:R-:W2:Y:S05]  /*02a0*/  LDG.E R21, desc[UR4][R14.64+-0x4] ;  /* 0xfffffc040e157981 */ /* 0x002eaa000c1e1900 */
[----:B------:R-:W2:Y:S02]  /*02b0*/  LDG.E R16, desc[UR4][R16.64] ;  /* 0x0000000410107981 */ /* 0x000ea4000c1e1900 */
[----:B--2---:R-:W-:-:S13]  /*02c0*/  ISETP.GT.AND P0, PT, R16, R21, PT ;  /* 0x000000151000720c */ /* 0x004fda0003f04270 */
[----:B------:R-:W-:Y:S05]  /*02d0*/  @P0 BREAK.RELIABLE B6 ;  /* 0x0000000000060942 */ /* 0x000fea0003800100 */
[----:B------:R-:W-:Y:S05]  /*02e0*/  @P0 BRA `(.L_x_23) ;  /* 0x00000000000c0947 */ /* 0x000fea0003800000 */
.L_x_22:
[----:B-1-3--:R-:W-:Y:S05]  /*02f0*/  BSYNC.RELIABLE B6 ;  /* 0x0000000000067941 */ /* 0x00afea0003800100 */
.L_x_21:
[----:B------:R-:W-:Y:S01]  /*0300*/  IADD3 R0, PT, PT, R9, 0x1, RZ ;  /* 0x0000000109007810 */ /* 0x000fe20007ffe0ff */
[----:B------:R-:W-:Y:S06]  /*0310*/  BRA `(.L_x_24) ;  /* 0xfffffffc00a47947 */ /* 0x000fec000383ffff */
.L_x_23:
[----:B-1----:R-:W-:Y:S05]  /*0320*/  BSYNC.RECONVERGENT B1 ;  /* 0x0000000000017941 */ /* 0x002fea0003800200 */
.L_x_20:
[----:B------:R-:W-:-:S04]  /*0330*/  ISETP.NE.AND P0, PT, R9, RZ, PT ;  /* 0x000000ff0900720c */ /* 0x000fc80003f05270 */
[----:B------:R-:W-:-:S13]  /*0340*/  ISETP.EQ.OR P0, PT, R3, R8, !P0 ;  /* 0x000000080300720c */ /* 0x000fda0004702670 */
[----:B------:R-:W-:Y:S05]  /*0350*/  @P0 BRA `(.L_x_25) ;  /* 0x00000000001c0947 */ /* 0x000fea0003800000 */
[----:B------:R-:W-:Y:S01]  /*0360*/  VIADD R19, R9, 0xffffffff ;  /* 0xffffffff09137836 */ /* 0x000fe20000000000 */
[----:B------:R-:W3:Y:S03]  /*0370*/  LDG.E R15, desc[UR4][R14.64] ;  /* 0x000000040e0f7981 */ /* 0x000ee6000c1e1900 */
[----:B--2---:R-:W-:-:S06]  /*0380*/  IMAD.WIDE.U32 R16, R19, 0x4, R10 ;  /* 0x0000000413107825 */ /* 0x004fcc00078e000a */
[----:B------:R-:W3:Y:S02]  /*0390*/  LDG.E R16, desc[UR4][R16.64] ;  /* 0x0000000410107981 */ /* 0x000ee4000c1e1900 */
[----:B---3--:R-:W-:-:S13]  /*03a0*/  ISETP.GT.AND P0, PT, R16, R15, PT ;  /* 0x0000000f1000720c */ /* 0x008fda0003f04270 */
[----:B------:R-:W-:Y:S01]  /*03b0*/  @P0 VIADD R2, R3, 0x1 ;  /* 0x0000000103020836 */ /* 0x000fe20000000000 */
[----:B------:R-:W-:Y:S06]  /*03c0*/  @P0 BRA `(.L_x_26) ;  /* 0xfffffffc00740947 */ /* 0x000fec000383ffff */
.L_x_25:
[----:B------:R-:W-:Y:S05]  /*03d0*/  BSYNC.RECONVERGENT B0 ;  /* 0x0000000000007941 */ /* 0x000fea0003800200 */
.L_x_19:
[----:B------:R-:W-:Y:S05]  /*03e0*/  WARPSYNC.ALL ;  /* 0x0000000000007948 */ /* 0x000fea0003800000 */
[----:B--2---:R-:W0:Y:S01]  /*03f0*/  LDC.64 R10, c[0x0][0x390] ;  /* 0x0000e400ff0a7b82 */ /* 0x004e220000000a00 */
[----:B------:R-:W-:Y:S01]  /*0400*/  IMAD.MOV.U32 R2, RZ, RZ, R5 ;  /* 0x000000ffff027224 */ /* 0x000fe200078e0005 */
[----:B------:R-:W-:Y:S01]  /*0410*/  MOV R8, R5 ;  /* 0x0000000500087202 */ /* 0x000fe20000000f00 */
[----:B------:R-:W1:Y:S01]  /*0420*/  LDCU.64 UR6, c[0x4][0x8] ;  /* 0x01000100ff0677ac */ /* 0x000e620008000a00 */
[----:B------:R-:W-:Y:S01]  /*0430*/  MOV R0, 0x0 ;  /* 0x0000000000007802 */ /* 0x000fe20000000f00 */
[----:B------:R1:W-:Y:S03]  /*0440*/  STL.64 [R1], R4 ;  /* 0x0000000401007387 */ /* 0x0003e60000100a00 */
[----:B------:R-:W2:Y:S01]  /*0450*/  LDC.64 R12, c[0x0][0x398] ;  /* 0x0000e600ff0c7b82 */ /* 0x000ea20000000a00 */
[----:B------:R3:W-:Y:S04]  /*0460*/  STL.64 [R1+0x8], R2 ;  /* 0x0000080201007387 */ /* 0x0007e80000100a00 */
[----:B------:R3:W-:Y:S03]  /*0470*/  STL.64 [R1+0x10], R8 ;  /* 0x0000100801007387 */ /* 0x0007e60000100a00 */
[----:B------:R3:W4:Y:S01]  /*0480*/  LDC.64 R14, c[0x4][R0] ;  /* 0x01000000000e7b82 */ /* 0x0007220000000a00 */
[----:B-1----:R-:W-:-:S02]  /*0490*/  IMAD.U32 R4, RZ, RZ, UR6 ;  /* 0x00000006ff047e24 */ /* 0x002fc4000f8e00ff */
[----:B0-----:R-:W-:-:S05]  /*04a0*/  IMAD.WIDE.U32 R10, R5, 0x4, R10 ;  /* 0x00000004050a7825 */ /* 0x001fca00078e000a */
[----:B------:R3:W-:Y:S01]  /*04b0*/  STG.E desc[UR4][R10.64], R3 ;  /* 0x000000030a007986 */ /* 0x0007e2000c101904 */
[----:B--2---:R-:W-:-:S04]  /*04c0*/  IMAD.WIDE.U32 R12, R5, 0x4, R12 ;  /* 0x00000004050c7825 */ /* 0x004fc800078e000c */
[----:B------:R-:W-:Y:S01]  /*04d0*/  IMAD.U32 R5, RZ, RZ, UR7 ;  /* 0x00000007ff057e24 */ /* 0x000fe2000f8e00ff */
[----:B------:R3:W-:Y:S06]  /*04e0*/  STG.E desc[UR4][R12.64], R9 ;  /* 0x000000090c007986 */ /* 0x0007ec000c101904 */
[----:B------:R-:W-:-:S07]  /*04f0*/  LEPC R20, `(.L_x_27) ;  /* 0x000000001014794e */ /* 0x000fce0000000000 */
[----:B---34-:R-:W-:Y:S05]  /*0500*/  CALL.ABS.NOINC R14 ;  /* 0x000000000e007343 */ /* 0x018fea0003c00000 */
.L_x_27:
[----:B------:R-:W-:Y:S05]  /*0510*/  EXIT ;  /* 0x000000000000794d */ /* 0x000fea0003800000 */
.L_x_28:
        /* <DEDUP_REMOVED lines=14> */
.L_x_30:


//--------------------- .nv.global.init           --------------------------
	.section	.nv.global.init,"aw",@progbits
.nv.global.init:
	.type		$str$1,@object
	.size		$str$1,($str - $str$1)
$str$1:
        /*0000*/ 	.byte	0x62, 0x6c, 0x6f, 0x63, 0x6b, 0x49, 0x64, 0x78, 0x2e, 0x78, 0x20, 0x3d, 0x20, 0x25, 0x64, 0x20
        /*0010*/ 	.byte	0x74, 0x68, 0x72, 0x65, 0x61, 0x64, 0x49, 0x64, 0x78, 0x2e, 0x78, 0x20, 0x3d, 0x20, 0x25, 0x64
        /*0020*/ 	.byte	0x20, 0x69, 0x64, 0x78, 0x20, 0x3d, 0x20, 0x25, 0x64, 0x20, 0x6d, 0x20, 0x3d, 0x20, 0x25, 0x64
        /*0030*/ 	.byte	0x20, 0x62, 0x69, 0x61, 0x69, 0x73, 0x41, 0x20, 0x3d, 0x20, 0x25, 0x64, 0x0a, 0x00
	.type		$str,@object
	.size		$str,(.L_0 - $str)
$str:
        /*003e*/ 	.byte	0x74, 0x68, 0x72, 0x65, 0x61, 0x64, 0x49, 0x64, 0x78, 0x3a, 0x20, 0x25, 0x64, 0x20, 0x3e, 0x3e
        /*004e*/ 	.byte	0x3e, 0x3e, 0x3e, 0x20, 0x62, 0x6c, 0x6f, 0x63, 0x6b, 0x49, 0x64, 0x78, 0x2e, 0x78, 0x20, 0x3d
        /*005e*/ 	.byte	0x20, 0x25, 0x64, 0x20, 0x7c, 0x20, 0x41, 0x69, 0x6e, 0x64, 0x65, 0x78, 0x5b, 0x25, 0x64, 0x5d
        /*006e*/ 	.byte	0x20, 0x3d, 0x20, 0x25, 0x64, 0x20, 0x7c, 0x20, 0x42, 0x69, 0x6e, 0x64, 0x65, 0x78, 0x5b, 0x25
        /*007e*/ 	.byte	0x64, 0x5d, 0x20, 0x3d, 0x20, 0x25, 0x64, 0x20, 0x0a, 0x00
.L_0:


//--------------------- .nv.shared._Z10mergeBig_kPiS_S_S_S_ii --------------------------
	.section	.nv.shared._Z10mergeBig_kPiS_S_S_S_ii,"aw",@nobits
	.sectionflags	@""
	.align	16
.nv.shared._Z10mergeBig_kPiS_S_S_S_ii:
	.zero		1040


//--------------------- .nv.shared.reserved.0     --------------------------
	.section	.nv.shared.reserved.0,"aw",@nobits
	.weak		__nv_reservedSMEM_offset_0_alias
	.size		__nv_reservedSMEM_offset_0_alias, 0, 64
	.other		__nv_reservedSMEM_offset_0_alias,@"STO_CUDA_RESERVED_SHARED STV_DEFAULT"
__nv_reservedSMEM_offset_0_alias:
	.zero		0
	.zero		64


//--------------------- .nv.shared._Z9pathBig_kPiS_S_S_ii --------------------------
	.section	.nv.shared._Z9pathBig_kPiS_S_S_ii,"aw",@nobits
	.sectionflags	@""
	.align	16
	.zero		1024


//--------------------- .nv.constant0._Z10mergeBig_kPiS_S_S_S_ii --------------------------
	.section	.nv.constant0._Z10mergeBig_kPiS_S_S_S_ii,"a",@progbits
	.sectionflags	@""
	.align	4
.nv.constant0._Z10mergeBig_kPiS_S_S_S_ii:
	.zero		944


//--------------------- .nv.constant0._Z9pathBig_kPiS_S_S_ii --------------------------
	.section	.nv.constant0._Z9pathBig_kPiS_S_S_ii,"a",@progbits
	.sectionflags	@""
	.align	4
.nv.constant0._Z9pathBig_kPiS_S_S_ii:
	.zero		936


//--------------------- SYMBOLS --------------------------

	.type		.nv.reservedSmem.offset0,@object
	.size		.nv.reservedSmem.offset0,0x4
	.type		.nv.reservedSmem.cap,@object
	.size		.nv.reservedSmem.cap,0x4
	.type		vprintf,@function
